//
// Generated by NVIDIA NVVM Compiler
//
// Compiler Build ID: CL-36424714
// Cuda compilation tools, release 13.0, V13.0.88
// Based on NVVM 20.0.0
//

.version 9.0
.target sm_100
.address_size 64

	// .globl	_Z6rowsumPiiS_

.visible .entry _Z6rowsumPiiS_(
	.param .u64 .ptr .align 1 _Z6rowsumPiiS__param_0,
	.param .u32 _Z6rowsumPiiS__param_1,
	.param .u64 .ptr .align 1 _Z6rowsumPiiS__param_2
)
{
	.reg .pred 	%p<10>;
	.reg .b32 	%r<109>;
	.reg .b64 	%rd<32>;

	ld.param.u64 	%rd9, [_Z6rowsumPiiS__param_0];
	ld.param.u32 	%r31, [_Z6rowsumPiiS__param_1];
	ld.param.u64 	%rd8, [_Z6rowsumPiiS__param_2];
	cvta.to.global.u64 	%rd1, %rd9;
	mov.u32 	%r1, %tid.x;
	setp.lt.s32 	%p1, %r31, 1;
	mov.b32 	%r108, 0;
	@%p1 bra 	$L__BB0_13;
	mul.lo.s32 	%r2, %r31, %r1;
	and.b32  	%r3, %r31, 15;
	setp.lt.u32 	%p2, %r31, 16;
	mov.b32 	%r101, 0;
	mov.u32 	%r108, %r101;
	@%p2 bra 	$L__BB0_4;
	and.b32  	%r101, %r31, 2147483632;
	neg.s32 	%r95, %r101;
	mul.wide.u32 	%rd10, %r2, 4;
	add.s64 	%rd11, %rd10, %rd1;
	add.s64 	%rd30, %rd11, 32;
	mov.b32 	%r108, 0;
$L__BB0_3:
	.pragma "nounroll";
	ld.global.u32 	%r36, [%rd30+-32];
	add.s32 	%r37, %r36, %r108;
	ld.global.u32 	%r38, [%rd30+-28];
	add.s32 	%r39, %r38, %r37;
	ld.global.u32 	%r40, [%rd30+-24];
	add.s32 	%r41, %r40, %r39;
	ld.global.u32 	%r42, [%rd30+-20];
	add.s32 	%r43, %r42, %r41;
	ld.global.u32 	%r44, [%rd30+-16];
	add.s32 	%r45, %r44, %r43;
	ld.global.u32 	%r46, [%rd30+-12];
	add.s32 	%r47, %r46, %r45;
	ld.global.u32 	%r48, [%rd30+-8];
	add.s32 	%r49, %r48, %r47;
	ld.global.u32 	%r50, [%rd30+-4];
	add.s32 	%r51, %r50, %r49;
	ld.global.u32 	%r52, [%rd30];
	add.s32 	%r53, %r52, %r51;
	ld.global.u32 	%r54, [%rd30+4];
	add.s32 	%r55, %r54, %r53;
	ld.global.u32 	%r56, [%rd30+8];
	add.s32 	%r57, %r56, %r55;
	ld.global.u32 	%r58, [%rd30+12];
	add.s32 	%r59, %r58, %r57;
	ld.global.u32 	%r60, [%rd30+16];
	add.s32 	%r61, %r60, %r59;
	ld.global.u32 	%r62, [%rd30+20];
	add.s32 	%r63, %r62, %r61;
	ld.global.u32 	%r64, [%rd30+24];
	add.s32 	%r65, %r64, %r63;
	ld.global.u32 	%r66, [%rd30+28];
	add.s32 	%r108, %r66, %r65;
	add.s32 	%r95, %r95, 16;
	add.s64 	%rd30, %rd30, 64;
	setp.ne.s32 	%p3, %r95, 0;
	@%p3 bra 	$L__BB0_3;
$L__BB0_4:
	setp.eq.s32 	%p4, %r3, 0;
	@%p4 bra 	$L__BB0_13;
	and.b32  	%r13, %r31, 7;
	setp.lt.u32 	%p5, %r3, 8;
	@%p5 bra 	$L__BB0_7;
	add.s32 	%r68, %r101, %r2;
	mul.wide.u32 	%rd12, %r68, 4;
	add.s64 	%rd13, %rd1, %rd12;
	ld.global.u32 	%r69, [%rd13];
	add.s32 	%r70, %r69, %r108;
	cvt.u64.u32 	%rd14, %r2;
	cvt.u64.u32 	%rd15, %r101;
	add.s64 	%rd16, %rd15, %rd14;
	shl.b64 	%rd17, %rd16, 2;
	add.s64 	%rd18, %rd1, %rd17;
	ld.global.u32 	%r71, [%rd18+4];
	add.s32 	%r72, %r71, %r70;
	ld.global.u32 	%r73, [%rd18+8];
	add.s32 	%r74, %r73, %r72;
	ld.global.u32 	%r75, [%rd18+12];
	add.s32 	%r76, %r75, %r74;
	ld.global.u32 	%r77, [%rd18+16];
	add.s32 	%r78, %r77, %r76;
	ld.global.u32 	%r79, [%rd18+20];
	add.s32 	%r80, %r79, %r78;
	ld.global.u32 	%r81, [%rd18+24];
	add.s32 	%r82, %r81, %r80;
	ld.global.u32 	%r83, [%rd18+28];
	add.s32 	%r108, %r83, %r82;
	add.s32 	%r101, %r101, 8;
$L__BB0_7:
	setp.eq.s32 	%p6, %r13, 0;
	@%p6 bra 	$L__BB0_13;
	and.b32  	%r19, %r31, 3;
	setp.lt.u32 	%p7, %r13, 4;
	@%p7 bra 	$L__BB0_10;
	add.s32 	%r85, %r101, %r2;
	mul.wide.u32 	%rd19, %r85, 4;
	add.s64 	%rd20, %rd1, %rd19;
	ld.global.u32 	%r86, [%rd20];
	add.s32 	%r87, %r86, %r108;
	cvt.u64.u32 	%rd21, %r2;
	cvt.u64.u32 	%rd22, %r101;
	add.s64 	%rd23, %rd22, %rd21;
	shl.b64 	%rd24, %rd23, 2;
	add.s64 	%rd25, %rd1, %rd24;
	ld.global.u32 	%r88, [%rd25+4];
	add.s32 	%r89, %r88, %r87;
	ld.global.u32 	%r90, [%rd25+8];
	add.s32 	%r91, %r90, %r89;
	ld.global.u32 	%r92, [%rd25+12];
	add.s32 	%r108, %r92, %r91;
	add.s32 	%r101, %r101, 4;
$L__BB0_10:
	setp.eq.s32 	%p8, %r19, 0;
	@%p8 bra 	$L__BB0_13;
	add.s32 	%r93, %r101, %r2;
	mul.wide.u32 	%rd26, %r93, 4;
	add.s64 	%rd31, %rd1, %rd26;
	neg.s32 	%r106, %r19;
$L__BB0_12:
	.pragma "nounroll";
	ld.global.u32 	%r94, [%rd31];
	add.s32 	%r108, %r94, %r108;
	add.s64 	%rd31, %rd31, 4;
	add.s32 	%r106, %r106, 1;
	setp.ne.s32 	%p9, %r106, 0;
	@%p9 bra 	$L__BB0_12;
$L__BB0_13:
	cvta.to.global.u64 	%rd27, %rd8;
	mul.wide.u32 	%rd28, %r1, 4;
	add.s64 	%rd29, %rd27, %rd28;
	st.global.u32 	[%rd29], %r108;
	ret;

}
	// .globl	_Z6colsumPiiS_
.visible .entry _Z6colsumPiiS_(
	.param .u64 .ptr .align 1 _Z6colsumPiiS__param_0,
	.param .u32 _Z6colsumPiiS__param_1,
	.param .u64 .ptr .align 1 _Z6colsumPiiS__param_2
)
{
	.reg .pred 	%p<10>;
	.reg .b32 	%r<183>;
	.reg .b64 	%rd<73>;

	ld.param.u64 	%rd10, [_Z6colsumPiiS__param_0];
	ld.param.u32 	%r76, [_Z6colsumPiiS__param_1];
	ld.param.u64 	%rd9, [_Z6colsumPiiS__param_2];
	cvta.to.global.u64 	%rd1, %rd10;
	mov.u32 	%r1, %tid.x;
	mov.u32 	%r2, %ntid.x;
	setp.lt.s32 	%p1, %r76, 1;
	mov.b32 	%r182, 0;
	@%p1 bra 	$L__BB1_13;
	and.b32  	%r3, %r76, 15;
	setp.lt.u32 	%p2, %r76, 16;
	mov.b32 	%r175, 0;
	mov.u32 	%r182, %r175;
	@%p2 bra 	$L__BB1_4;
	and.b32  	%r175, %r76, 2147483632;
	neg.s32 	%r169, %r175;
	add.s32 	%r168, %r1, %r2;
	shl.b32 	%r81, %r2, 1;
	add.s32 	%r167, %r1, %r81;
	mad.lo.s32 	%r166, %r2, 3, %r1;
	shl.b32 	%r82, %r2, 2;
	add.s32 	%r165, %r1, %r82;
	mad.lo.s32 	%r164, %r2, 5, %r1;
	mad.lo.s32 	%r163, %r2, 6, %r1;
	mad.lo.s32 	%r162, %r2, 7, %r1;
	shl.b32 	%r83, %r2, 3;
	add.s32 	%r161, %r1, %r83;
	mad.lo.s32 	%r160, %r2, 9, %r1;
	mad.lo.s32 	%r159, %r2, 10, %r1;
	mad.lo.s32 	%r158, %r2, 11, %r1;
	mad.lo.s32 	%r157, %r2, 12, %r1;
	mad.lo.s32 	%r156, %r2, 13, %r1;
	mad.lo.s32 	%r155, %r2, 14, %r1;
	mad.lo.s32 	%r154, %r2, 15, %r1;
	mul.wide.u32 	%rd11, %r1, 4;
	add.s64 	%rd71, %rd1, %rd11;
	mov.b32 	%r182, 0;
	mul.wide.u32 	%rd42, %r2, 64;
$L__BB1_3:
	.pragma "nounroll";
	ld.global.u32 	%r84, [%rd71];
	add.s32 	%r85, %r84, %r182;
	mul.wide.u32 	%rd12, %r168, 4;
	add.s64 	%rd13, %rd1, %rd12;
	ld.global.u32 	%r86, [%rd13];
	add.s32 	%r87, %r86, %r85;
	mul.wide.u32 	%rd14, %r167, 4;
	add.s64 	%rd15, %rd1, %rd14;
	ld.global.u32 	%r88, [%rd15];
	add.s32 	%r89, %r88, %r87;
	mul.wide.u32 	%rd16, %r166, 4;
	add.s64 	%rd17, %rd1, %rd16;
	ld.global.u32 	%r90, [%rd17];
	add.s32 	%r91, %r90, %r89;
	mul.wide.u32 	%rd18, %r165, 4;
	add.s64 	%rd19, %rd1, %rd18;
	ld.global.u32 	%r92, [%rd19];
	add.s32 	%r93, %r92, %r91;
	mul.wide.u32 	%rd20, %r164, 4;
	add.s64 	%rd21, %rd1, %rd20;
	ld.global.u32 	%r94, [%rd21];
	add.s32 	%r95, %r94, %r93;
	mul.wide.u32 	%rd22, %r163, 4;
	add.s64 	%rd23, %rd1, %rd22;
	ld.global.u32 	%r96, [%rd23];
	add.s32 	%r97, %r96, %r95;
	mul.wide.u32 	%rd24, %r162, 4;
	add.s64 	%rd25, %rd1, %rd24;
	ld.global.u32 	%r98, [%rd25];
	add.s32 	%r99, %r98, %r97;
	mul.wide.u32 	%rd26, %r161, 4;
	add.s64 	%rd27, %rd1, %rd26;
	ld.global.u32 	%r100, [%rd27];
	add.s32 	%r101, %r100, %r99;
	mul.wide.u32 	%rd28, %r160, 4;
	add.s64 	%rd29, %rd1, %rd28;
	ld.global.u32 	%r102, [%rd29];
	add.s32 	%r103, %r102, %r101;
	mul.wide.u32 	%rd30, %r159, 4;
	add.s64 	%rd31, %rd1, %rd30;
	ld.global.u32 	%r104, [%rd31];
	add.s32 	%r105, %r104, %r103;
	mul.wide.u32 	%rd32, %r158, 4;
	add.s64 	%rd33, %rd1, %rd32;
	ld.global.u32 	%r106, [%rd33];
	add.s32 	%r107, %r106, %r105;
	mul.wide.u32 	%rd34, %r157, 4;
	add.s64 	%rd35, %rd1, %rd34;
	ld.global.u32 	%r108, [%rd35];
	add.s32 	%r109, %r108, %r107;
	mul.wide.u32 	%rd36, %r156, 4;
	add.s64 	%rd37, %rd1, %rd36;
	ld.global.u32 	%r110, [%rd37];
	add.s32 	%r111, %r110, %r109;
	mul.wide.u32 	%rd38, %r155, 4;
	add.s64 	%rd39, %rd1, %rd38;
	ld.global.u32 	%r112, [%rd39];
	add.s32 	%r113, %r112, %r111;
	mul.wide.u32 	%rd40, %r154, 4;
	add.s64 	%rd41, %rd1, %rd40;
	ld.global.u32 	%r114, [%rd41];
	add.s32 	%r182, %r114, %r113;
	add.s32 	%r169, %r169, 16;
	shl.b32 	%r115, %r2, 4;
	add.s32 	%r168, %r168, %r115;
	add.s32 	%r167, %r167, %r115;
	add.s32 	%r166, %r166, %r115;
	add.s32 	%r165, %r165, %r115;
	add.s32 	%r164, %r164, %r115;
	add.s32 	%r163, %r163, %r115;
	add.s32 	%r162, %r162, %r115;
	add.s32 	%r161, %r161, %r115;
	add.s32 	%r160, %r160, %r115;
	add.s32 	%r159, %r159, %r115;
	add.s32 	%r158, %r158, %r115;
	add.s32 	%r157, %r157, %r115;
	add.s32 	%r156, %r156, %r115;
	add.s32 	%r155, %r155, %r115;
	add.s32 	%r154, %r154, %r115;
	add.s64 	%rd71, %rd71, %rd42;
	setp.ne.s32 	%p3, %r169, 0;
	@%p3 bra 	$L__BB1_3;
$L__BB1_4:
	setp.eq.s32 	%p4, %r3, 0;
	@%p4 bra 	$L__BB1_13;
	and.b32  	%r58, %r76, 7;
	setp.lt.u32 	%p5, %r3, 8;
	@%p5 bra 	$L__BB1_7;
	mad.lo.s32 	%r117, %r175, %r2, %r1;
	mul.wide.u32 	%rd43, %r117, 4;
	add.s64 	%rd44, %rd1, %rd43;
	ld.global.u32 	%r118, [%rd44];
	add.s32 	%r119, %r118, %r182;
	add.s32 	%r120, %r117, %r2;
	mul.wide.u32 	%rd45, %r120, 4;
	add.s64 	%rd46, %rd1, %rd45;
	ld.global.u32 	%r121, [%rd46];
	add.s32 	%r122, %r121, %r119;
	add.s32 	%r123, %r120, %r2;
	mul.wide.u32 	%rd47, %r123, 4;
	add.s64 	%rd48, %rd1, %rd47;
	ld.global.u32 	%r124, [%rd48];
	add.s32 	%r125, %r124, %r122;
	add.s32 	%r126, %r123, %r2;
	mul.wide.u32 	%rd49, %r126, 4;
	add.s64 	%rd50, %rd1, %rd49;
	ld.global.u32 	%r127, [%rd50];
	add.s32 	%r128, %r127, %r125;
	add.s32 	%r129, %r126, %r2;
	mul.wide.u32 	%rd51, %r129, 4;
	add.s64 	%rd52, %rd1, %rd51;
	ld.global.u32 	%r130, [%rd52];
	add.s32 	%r131, %r130, %r128;
	add.s32 	%r132, %r129, %r2;
	mul.wide.u32 	%rd53, %r132, 4;
	add.s64 	%rd54, %rd1, %rd53;
	ld.global.u32 	%r133, [%rd54];
	add.s32 	%r134, %r133, %r131;
	add.s32 	%r135, %r132, %r2;
	mul.wide.u32 	%rd55, %r135, 4;
	add.s64 	%rd56, %rd1, %rd55;
	ld.global.u32 	%r136, [%rd56];
	add.s32 	%r137, %r136, %r134;
	add.s32 	%r138, %r135, %r2;
	mul.wide.u32 	%rd57, %r138, 4;
	add.s64 	%rd58, %rd1, %rd57;
	ld.global.u32 	%r139, [%rd58];
	add.s32 	%r182, %r139, %r137;
	add.s32 	%r175, %r175, 8;
$L__BB1_7:
	setp.eq.s32 	%p6, %r58, 0;
	@%p6 bra 	$L__BB1_13;
	and.b32  	%r64, %r76, 3;
	setp.lt.u32 	%p7, %r58, 4;
	@%p7 bra 	$L__BB1_10;
	mad.lo.s32 	%r141, %r175, %r2, %r1;
	mul.wide.u32 	%rd59, %r141, 4;
	add.s64 	%rd60, %rd1, %rd59;
	ld.global.u32 	%r142, [%rd60];
	add.s32 	%r143, %r142, %r182;
	add.s32 	%r144, %r141, %r2;
	mul.wide.u32 	%rd61, %r144, 4;
	add.s64 	%rd62, %rd1, %rd61;
	ld.global.u32 	%r145, [%rd62];
	add.s32 	%r146, %r145, %r143;
	add.s32 	%r147, %r144, %r2;
	mul.wide.u32 	%rd63, %r147, 4;
	add.s64 	%rd64, %rd1, %rd63;
	ld.global.u32 	%r148, [%rd64];
	add.s32 	%r149, %r148, %r146;
	add.s32 	%r150, %r147, %r2;
	mul.wide.u32 	%rd65, %r150, 4;
	add.s64 	%rd66, %rd1, %rd65;
	ld.global.u32 	%r151, [%rd66];
	add.s32 	%r182, %r151, %r149;
	add.s32 	%r175, %r175, 4;
$L__BB1_10:
	setp.eq.s32 	%p8, %r64, 0;
	@%p8 bra 	$L__BB1_13;
	mad.lo.s32 	%r152, %r2, %r175, %r1;
	mul.wide.u32 	%rd67, %r152, 4;
	add.s64 	%rd72, %rd1, %rd67;
	mul.wide.u32 	%rd6, %r2, 4;
	neg.s32 	%r180, %r64;
$L__BB1_12:
	.pragma "nounroll";
	ld.global.u32 	%r153, [%rd72];
	add.s32 	%r182, %r153, %r182;
	add.s64 	%rd72, %rd72, %rd6;
	add.s32 	%r180, %r180, 1;
	setp.ne.s32 	%p9, %r180, 0;
	@%p9 bra 	$L__BB1_12;
$L__BB1_13:
	cvta.to.global.u64 	%rd68, %rd9;
	mul.wide.u32 	%rd69, %r1, 4;
	add.s64 	%rd70, %rd68, %rd69;
	st.global.u32 	[%rd70], %r182;
	ret;

}
	// .globl	_Z10replacematPiS_S_
.visible .entry _Z10replacematPiS_S_(
	.param .u64 .ptr .align 1 _Z10replacematPiS_S__param_0,
	.param .u64 .ptr .align 1 _Z10replacematPiS_S__param_1,
	.param .u64 .ptr .align 1 _Z10replacematPiS_S__param_2
)
{
	.reg .b32 	%r<8>;
	.reg .b64 	%rd<13>;

	ld.param.u64 	%rd1, [_Z10replacematPiS_S__param_0];
	ld.param.u64 	%rd2, [_Z10replacematPiS_S__param_1];
	ld.param.u64 	%rd3, [_Z10replacematPiS_S__param_2];
	cvta.to.global.u64 	%rd4, %rd3;
	cvta.to.global.u64 	%rd5, %rd2;
	cvta.to.global.u64 	%rd6, %rd1;
	mov.u32 	%r1, %tid.y;
	mov.u32 	%r2, %tid.x;
	mov.u32 	%r3, %ntid.x;
	mul.wide.u32 	%rd7, %r1, 4;
	add.s64 	%rd8, %rd6, %rd7;
	ld.global.u32 	%r4, [%rd8];
	mul.wide.u32 	%rd9, %r2, 4;
	add.s64 	%rd10, %rd5, %rd9;
	ld.global.u32 	%r5, [%rd10];
	add.s32 	%r6, %r5, %r4;
	mad.lo.s32 	%r7, %r1, %r3, %r2;
	mul.wide.u32 	%rd11, %r7, 4;
	add.s64 	%rd12, %rd4, %rd11;
	st.global.u32 	[%rd12], %r6;
	ret;

}


// ===== COMPILED SASS (sm_100) =====

	.target	sm_100

	.elftype	@"ET_EXEC"


//--------------------- .note.nv.tkinfo           --------------------------
	.section	.note.nv.tkinfo,"",@"SHT_NOTE"
	.sectionflags	@"SHF_NOTE_NV_TKINFO"
	.tkinfo
        /*0018*/ 	.word	0x00000002
        /*0030*/ 	.string	""
        /*0030*/ 	.string	"ptxas"
        /*0030*/ 	.string	"Cuda compilation tools, release 13.0, V13.0.88"
        /*0030*/ 	.string	"Build cuda_13.0.r13.0/compiler.36424714_0"
        /*0030*/ 	.string	"-arch sm_100 -m 64 "



//--------------------- .note.nv.cuinfo           --------------------------
	.section	.note.nv.cuinfo,"",@"SHT_NOTE"
	.sectionflags	@"SHF_NOTE_NV_CUINFO"
        /*0018*/ 	.short	0x0002
        /*001a*/ 	.short	0x0064
        /*001c*/ 	.short	0x0082
	.zero		2


//--------------------- .nv.info                  --------------------------
	.section	.nv.info,"",@"SHT_CUDA_INFO"
	.align	4


	//----- nvinfo : EIATTR_REGCOUNT
	.align		4
        /*0000*/ 	.byte	0x04, 0x2f
        /*0002*/ 	.short	(.L_1 - .L_0)
	.align		4
.L_0:
        /*0004*/ 	.word	index@(_Z6rowsumPiiS_)
        /*0008*/ 	.word	0x00000018


	//----- nvinfo : EIATTR_FRAME_SIZE
	.align		4
.L_1:
        /*000c*/ 	.byte	0x04, 0x11
        /*000e*/ 	.short	(.L_3 - .L_2)
	.align		4
.L_2:
        /*0010*/ 	.word	index@(_Z6rowsumPiiS_)
        /*0014*/ 	.word	0x00000000


	//----- nvinfo : EIATTR_REGCOUNT
	.align		4
.L_3:
        /*0018*/ 	.byte	0x04, 0x2f
        /*001a*/ 	.short	(.L_5 - .L_4)
	.align		4
.L_4:
        /*001c*/ 	.word	index@(_Z6colsumPiiS_)
        /*0020*/ 	.word	0x00000020


	//----- nvinfo : EIATTR_FRAME_SIZE
	.align		4
.L_5:
        /*0024*/ 	.byte	0x04, 0x11
        /*0026*/ 	.short	(.L_7 - .L_6)
	.align		4
.L_6:
        /*0028*/ 	.word	index@(_Z6colsumPiiS_)
        /*002c*/ 	.word	0x00000000


	//----- nvinfo : EIATTR_REGCOUNT
	.align		4
.L_7:
        /*0030*/ 	.byte	0x04, 0x2f
        /*0032*/ 	.short	(.L_9 - .L_8)
	.align		4
.L_8:
        /*0034*/ 	.word	index@(_Z10replacematPiS_S_)
        /*0038*/ 	.word	0x0000000c


	//----- nvinfo : EIATTR_FRAME_SIZE
	.align		4
.L_9:
        /*003c*/ 	.byte	0x04, 0x11
        /*003e*/ 	.short	(.L_11 - .L_10)
	.align		4
.L_10:
        /*0040*/ 	.word	index@(_Z10replacematPiS_S_)
        /*0044*/ 	.word	0x00000000


	//----- nvinfo : EIATTR_MIN_STACK_SIZE
	.align		4
.L_11:
        /*0048*/ 	.byte	0x04, 0x12
        /*004a*/ 	.short	(.L_13 - .L_12)
	.align		4
.L_12:
        /*004c*/ 	.word	index@(_Z10replacematPiS_S_)
        /*0050*/ 	.word	0x00000000


	//----- nvinfo : EIATTR_MIN_STACK_SIZE
	.align		4
.L_13:
        /*0054*/ 	.byte	0x04, 0x12
        /*0056*/ 	.short	(.L_15 - .L_14)
	.align		4
.L_14:
        /*0058*/ 	.word	index@(_Z6colsumPiiS_)
        /*005c*/ 	.word	0x00000000


	//----- nvinfo : EIATTR_MIN_STACK_SIZE
	.align		4
.L_15:
        /*0060*/ 	.byte	0x04, 0x12
        /*0062*/ 	.short	(.L_17 - .L_16)
	.align		4
.L_16:
        /*0064*/ 	.word	index@(_Z6rowsumPiiS_)
        /*0068*/ 	.word	0x00000000
.L_17:


//--------------------- .nv.compat                --------------------------
	.section	.nv.compat,"",@"SHT_CUDA_COMPAT_INFO"
	.align	4
        /*0000*/ 	.byte	0x02, 0x09, 0x00, 0x00, 0x02, 0x02, 0x01, 0x00, 0x02, 0x05, 0x05, 0x00, 0x03, 0x07, 0x01, 0x01
        /*0010*/ 	.byte	0x02, 0x03, 0x00, 0x00, 0x02, 0x06, 0x01, 0x00, 0x04, 0x0b, 0x08, 0x00, 0x09, 0x00, 0x00, 0x00
        /*0020*/ 	.byte	0x00, 0x00, 0x00, 0x00


//--------------------- .nv.info._Z10replacematPiS_S_ --------------------------
	.section	.nv.info._Z10replacematPiS_S_,"",@"SHT_CUDA_INFO"
	.sectionflags	@""
	.align	4


	//----- nvinfo : EIATTR_CUDA_API_VERSION
	.align		4
        /*0000*/ 	.byte	0x04, 0x37
        /*0002*/ 	.short	(.L_19 - .L_18)
.L_18:
        /*0004*/ 	.word	0x00000082


	//----- nvinfo : EIATTR_KPARAM_INFO
	.align		4
.L_19:
        /*0008*/ 	.byte	0x04, 0x17
        /*000a*/ 	.short	(.L_21 - .L_20)
.L_20:
        /*000c*/ 	.word	0x00000000
        /*0010*/ 	.short	0x0002
        /*0012*/ 	.short	0x0010
        /*0014*/ 	.byte	0x00, 0xf5, 0x21, 0x00


	//----- nvinfo : EIATTR_KPARAM_INFO
	.align		4
.L_21:
        /*0018*/ 	.byte	0x04, 0x17
        /*001a*/ 	.short	(.L_23 - .L_22)
.L_22:
        /*001c*/ 	.word	0x00000000
        /*0020*/ 	.short	0x0001
        /*0022*/ 	.short	0x0008
        /*0024*/ 	.byte	0x00, 0xf5, 0x21, 0x00


	//----- nvinfo : EIATTR_KPARAM_INFO
	.align		4
.L_23:
        /*0028*/ 	.byte	0x04, 0x17
        /*002a*/ 	.short	(.L_25 - .L_24)
.L_24:
        /*002c*/ 	.word	0x00000000
        /*0030*/ 	.short	0x0000
        /*0032*/ 	.short	0x0000
        /*0034*/ 	.byte	0x00, 0xf5, 0x21, 0x00


	//----- nvinfo : EIATTR_SPARSE_MMA_MASK
	.align		4
.L_25:
        /*0038*/ 	.byte	0x03, 0x50
        /*003a*/ 	.short	0x0000


	//----- nvinfo : EIATTR_MAXREG_COUNT
	.align		4
        /*003c*/ 	.byte	0x03, 0x1b
        /*003e*/ 	.short	0x00ff


	//----- nvinfo : EIATTR_MERCURY_ISA_VERSION
	.align		4
        /*0040*/ 	.byte	0x03, 0x5f
        /*0042*/ 	.short	0x0101


	//----- nvinfo : EIATTR_VRC_CTA_INIT_COUNT
	.align		4
        /*0044*/ 	.byte	0x02, 0x4a
	.zero		1
	.zero		1


	//----- nvinfo : EIATTR_EXIT_INSTR_OFFSETS
	.align		4
        /*0048*/ 	.byte	0x04, 0x1c
        /*004a*/ 	.short	(.L_27 - .L_26)


	//   ....[0]....
.L_26:
        /*004c*/ 	.word	0x00000100


	//----- nvinfo : EIATTR_CBANK_PARAM_SIZE
	.align		4
.L_27:
        /*0050*/ 	.byte	0x03, 0x19
        /*0052*/ 	.short	0x0018


	//----- nvinfo : EIATTR_PARAM_CBANK
	.align		4
        /*0054*/ 	.byte	0x04, 0x0a
        /*0056*/ 	.short	(.L_29 - .L_28)
	.align		4
.L_28:
        /*0058*/ 	.word	index@(.nv.constant0._Z10replacematPiS_S_)
        /*005c*/ 	.short	0x0380
        /*005e*/ 	.short	0x0018


	//----- nvinfo : EIATTR_SW_WAR
	.align		4
.L_29:
        /*0060*/ 	.byte	0x04, 0x36
        /*0062*/ 	.short	(.L_31 - .L_30)
.L_30:
        /*0064*/ 	.word	0x00000008
.L_31:


//--------------------- .nv.info._Z6colsumPiiS_   --------------------------
	.section	.nv.info._Z6colsumPiiS_,"",@"SHT_CUDA_INFO"
	.sectionflags	@""
	.align	4


	//----- nvinfo : EIATTR_CUDA_API_VERSION
	.align		4
        /*0000*/ 	.byte	0x04, 0x37
        /*0002*/ 	.short	(.L_33 - .L_32)
.L_32:
        /*0004*/ 	.word	0x00000082


	//----- nvinfo : EIATTR_KPARAM_INFO
	.align		4
.L_33:
        /*0008*/ 	.byte	0x04, 0x17
        /*000a*/ 	.short	(.L_35 - .L_34)
.L_34:
        /*000c*/ 	.word	0x00000000
        /*0010*/ 	.short	0x0002
        /*0012*/ 	.short	0x0010
        /*0014*/ 	.byte	0x00, 0xf5, 0x21, 0x00


	//----- nvinfo : EIATTR_KPARAM_INFO
	.align		4
.L_35:
        /*0018*/ 	.byte	0x04, 0x17
        /*001a*/ 	.short	(.L_37 - .L_36)
.L_36:
        /*001c*/ 	.word	0x00000000
        /*0020*/ 	.short	0x0001
        /*0022*/ 	.short	0x0008
        /*0024*/ 	.byte	0x00, 0xf0, 0x11, 0x00


	//----- nvinfo : EIATTR_KPARAM_INFO
	.align		4
.L_37:
        /*0028*/ 	.byte	0x04, 0x17
        /*002a*/ 	.short	(.L_39 - .L_38)
.L_38:
        /*002c*/ 	.word	0x00000000
        /*0030*/ 	.short	0x0000
        /*0032*/ 	.short	0x0000
        /*0034*/ 	.byte	0x00, 0xf5, 0x21, 0x00


	//----- nvinfo : EIATTR_SPARSE_MMA_MASK
	.align		4
.L_39:
        /*0038*/ 	.byte	0x03, 0x50
        /*003a*/ 	.short	0x0000


	//----- nvinfo : EIATTR_MAXREG_COUNT
	.align		4
        /*003c*/ 	.byte	0x03, 0x1b
        /*003e*/ 	.short	0x00ff


	//----- nvinfo : EIATTR_MERCURY_ISA_VERSION
	.align		4
        /*0040*/ 	.byte	0x03, 0x5f
        /*0042*/ 	.short	0x0101


	//----- nvinfo : EIATTR_VRC_CTA_INIT_COUNT
	.align		4
        /*0044*/ 	.byte	0x02, 0x4a
	.zero		1
	.zero		1


	//----- nvinfo : EIATTR_EXIT_INSTR_OFFSETS
	.align		4
        /*0048*/ 	.byte	0x04, 0x1c
        /*004a*/ 	.short	(.L_41 - .L_40)


	//   ....[0]....
.L_40:
        /*004c*/ 	.word	0x00000a20


	//----- nvinfo : EIATTR_CBANK_PARAM_SIZE
	.align		4
.L_41:
        /*0050*/ 	.byte	0x03, 0x19
        /*0052*/ 	.short	0x0018


	//----- nvinfo : EIATTR_PARAM_CBANK
	.align		4
        /*0054*/ 	.byte	0x04, 0x0a
        /*0056*/ 	.short	(.L_43 - .L_42)
	.align		4
.L_42:
        /*0058*/ 	.word	index@(.nv.constant0._Z6colsumPiiS_)
        /*005c*/ 	.short	0x0380
        /*005e*/ 	.short	0x0018


	//----- nvinfo : EIATTR_SW_WAR
	.align		4
.L_43:
        /*0060*/ 	.byte	0x04, 0x36
        /*0062*/ 	.short	(.L_45 - .L_44)
.L_44:
        /*0064*/ 	.word	0x00000008
.L_45:


//--------------------- .nv.info._Z6rowsumPiiS_   --------------------------
	.section	.nv.info._Z6rowsumPiiS_,"",@"SHT_CUDA_INFO"
	.sectionflags	@""
	.align	4


	//----- nvinfo : EIATTR_CUDA_API_VERSION
	.align		4
        /*0000*/ 	.byte	0x04, 0x37
        /*0002*/ 	.short	(.L_47 - .L_46)
.L_46:
        /*0004*/ 	.word	0x00000082


	//----- nvinfo : EIATTR_KPARAM_INFO
	.align		4
.L_47:
        /*0008*/ 	.byte	0x04, 0x17
        /*000a*/ 	.short	(.L_49 - .L_48)
.L_48:
        /*000c*/ 	.word	0x00000000
        /*0010*/ 	.short	0x0002
        /*0012*/ 	.short	0x0010
        /*0014*/ 	.byte	0x00, 0xf5, 0x21, 0x00


	//----- nvinfo : EIATTR_KPARAM_INFO
	.align		4
.L_49:
        /*0018*/ 	.byte	0x04, 0x17
        /*001a*/ 	.short	(.L_51 - .L_50)
.L_50:
        /*001c*/ 	.word	0x00000000
        /*0020*/ 	.short	0x0001
        /*0022*/ 	.short	0x0008
        /*0024*/ 	.byte	0x00, 0xf0, 0x11, 0x00


	//----- nvinfo : EIATTR_KPARAM_INFO
	.align		4
.L_51:
        /*0028*/ 	.byte	0x04, 0x17
        /*002a*/ 	.short	(.L_53 - .L_52)
.L_52:
        /*002c*/ 	.word	0x00000000
        /*0030*/ 	.short	0x0000
        /*0032*/ 	.short	0x0000
        /*0034*/ 	.byte	0x00, 0xf5, 0x21, 0x00


	//----- nvinfo : EIATTR_SPARSE_MMA_MASK
	.align		4
.L_53:
        /*0038*/ 	.byte	0x03, 0x50
        /*003a*/ 	.short	0x0000


	//----- nvinfo : EIATTR_MAXREG_COUNT
	.align		4
        /*003c*/ 	.byte	0x03, 0x1b
        /*003e*/ 	.short	0x00ff


	//----- nvinfo : EIATTR_MERCURY_ISA_VERSION
	.align		4
        /*0040*/ 	.byte	0x03, 0x5f
        /*0042*/ 	.short	0x0101


	//----- nvinfo : EIATTR_VRC_CTA_INIT_COUNT
	.align		4
        /*0044*/ 	.byte	0x02, 0x4a
	.zero		1
	.zero		1


	//----- nvinfo : EIATTR_EXIT_INSTR_OFFSETS
	.align		4
        /*0048*/ 	.byte	0x04, 0x1c
        /*004a*/ 	.short	(.L_55 - .L_54)


	//   ....[0]....
.L_54:
        /*004c*/ 	.word	0x00000700


	//----- nvinfo : EIATTR_CBANK_PARAM_SIZE
	.align		4
.L_55:
        /*0050*/ 	.byte	0x03, 0x19
        /*0052*/ 	.short	0x0018


	//----- nvinfo : EIATTR_PARAM_CBANK
	.align		4
        /*0054*/ 	.byte	0x04, 0x0a
        /*0056*/ 	.short	(.L_57 - .L_56)
	.align		4
.L_56:
        /*0058*/ 	.word	index@(.nv.constant0._Z6rowsumPiiS_)
        /*005c*/ 	.short	0x0380
        /*005e*/ 	.short	0x0018


	//----- nvinfo : EIATTR_SW_WAR
	.align		4
.L_57:
        /*0060*/ 	.byte	0x04, 0x36
        /*0062*/ 	.short	(.L_59 - .L_58)
.L_58:
        /*0064*/ 	.word	0x00000008
.L_59:


//--------------------- .nv.callgraph             --------------------------
	.section	.nv.callgraph,"",@"SHT_CUDA_CALLGRAPH"
	.align	4
	.sectionentsize	8
	.align		4
        /*0000*/ 	.word	0x00000000
	.align		4
        /*0004*/ 	.word	0xffffffff
	.align		4
        /*0008*/ 	.word	0x00000000
	.align		4
        /*000c*/ 	.word	0xfffffffe
	.align		4
        /*0010*/ 	.word	0x00000000
	.align		4
        /*0014*/ 	.word	0xfffffffd
	.align		4
        /*0018*/ 	.word	0x00000000
	.align		4
        /*001c*/ 	.word	0xfffffffc


//--------------------- .text._Z10replacematPiS_S_ --------------------------
	.section	.text._Z10replacematPiS_S_,"ax",@progbits
	.align	128
        .global         _Z10replacematPiS_S_
        .type           _Z10replacematPiS_S_,@function
        .size           _Z10replacematPiS_S_,(.L_x_15 - _Z10replacematPiS_S_)
        .other          _Z10replacematPiS_S_,@"STO_CUDA_ENTRY STV_DEFAULT"
_Z10replacematPiS_S_:
.text._Z10replacematPiS_S_:
[----:B------:R-:W-:Y:S01]  /*0000*/  LDC R1, c[0x0][0x37c] ;  /* 0x0000df00ff017b82 */ /* 0x000fe20000000800 */
[----:B------:R-:W0:Y:S07]  /*0010*/  S2R R9, SR_TID.Y ;  /* 0x0000000000097919 */ /* 0x000e2e0000002200 */
[----:B------:R-:W0:Y:S01]  /*0020*/  LDC.64 R2, c[0x0][0x380] ;  /* 0x0000e000ff027b82 */ /* 0x000e220000000a00 */
[----:B------:R-:W1:Y:S01]  /*0030*/  LDCU.64 UR4, c[0x0][0x358] ;  /* 0x00006b00ff0477ac */ /* 0x000e620008000a00 */
[----:B------:R-:W2:Y:S06]  /*0040*/  S2R R0, SR_TID.X ;  /* 0x0000000000007919 */ /* 0x000eac0000002100 */
[----:B------:R-:W2:Y:S08]  /*0050*/  LDC.64 R4, c[0x0][0x388] ;  /* 0x0000e200ff047b82 */ /* 0x000eb00000000a00 */
[----:B------:R-:W3:Y:S01]  /*0060*/  LDC.64 R6, c[0x0][0x390] ;  /* 0x0000e400ff067b82 */ /* 0x000ee20000000a00 */
[----:B0-----:R-:W-:-:S04]  /*0070*/  IMAD.WIDE.U32 R2, R9, 0x4, R2 ;  /* 0x0000000409027825 */ /* 0x001fc800078e0002 */
[----:B--2---:R-:W-:Y:S02]  /*0080*/  IMAD.WIDE.U32 R4, R0, 0x4, R4 ;  /* 0x0000000400047825 */ /* 0x004fe400078e0004 */
[----:B-1----:R-:W2:Y:S04]  /*0090*/  LDG.E R2, desc[UR4][R2.64] ;  /* 0x0000000402027981 */ /* 0x002ea8000c1e1900 */
[----:B------:R-:W2:Y:S01]  /*00a0*/  LDG.E R5, desc[UR4][R4.64] ;  /* 0x0000000404057981 */ /* 0x000ea2000c1e1900 */
[----:B------:R-:W0:Y:S02]  /*00b0*/  LDCU UR6, c[0x0][0x360] ;  /* 0x00006c00ff0677ac */ /* 0x000e240008000800 */
[----:B0-----:R-:W-:-:S04]  /*00c0*/  IMAD R9, R9, UR6, R0 ;  /* 0x0000000609097c24 */ /* 0x001fc8000f8e0200 */
[----:B---3--:R-:W-:Y:S01]  /*00d0*/  IMAD.WIDE.U32 R6, R9, 0x4, R6 ;  /* 0x0000000409067825 */ /* 0x008fe200078e0006 */
[----:B--2---:R-:W-:-:S05]  /*00e0*/  IADD3 R9, PT, PT, R2, R5, RZ ;  /* 0x0000000502097210 */ /* 0x004fca0007ffe0ff */
[----:B------:R-:W-:Y:S01]  /*00f0*/  STG.E desc[UR4][R6.64], R9 ;  /* 0x0000000906007986 */ /* 0x000fe2000c101904 */
[----:B------:R-:W-:Y:S05]  /*0100*/  EXIT ;  /* 0x000000000000794d */ /* 0x000fea0003800000 */
.L_x_0:
[----:B------:R-:W-:-:S00]  /*0110*/  BRA `(.L_x_0) ;  /* 0xfffffffc00fc7947 */ /* 0x000fc0000383ffff */
[----:B------:R-:W-:-:S00]  /*0120*/  NOP ;  /* 0x0000000000007918 */ /* 0x000fc00000000000 */
        /* <DEDUP_REMOVED lines=13> */
.L_x_15:


//--------------------- .text._Z6colsumPiiS_      --------------------------
	.section	.text._Z6colsumPiiS_,"ax",@progbits
	.align	128
        .global         _Z6colsumPiiS_
        .type           _Z6colsumPiiS_,@function
        .size           _Z6colsumPiiS_,(.L_x_16 - _Z6colsumPiiS_)
        .other          _Z6colsumPiiS_,@"STO_CUDA_ENTRY STV_DEFAULT"
_Z6colsumPiiS_:
.text._Z6colsumPiiS_:
[----:B------:R-:W-:Y:S01]  /*0000*/  LDC R1, c[0x0][0x37c] ;  /* 0x0000df00ff017b82 */ /* 0x000fe20000000800 */
[----:B------:R-:W0:Y:S01]  /*0010*/  LDCU UR5, c[0x0][0x388] ;  /* 0x00007100ff0577ac */ /* 0x000e220008000800 */
[----:B------:R-:W1:Y:S06]  /*0020*/  S2R R0, SR_TID.X ;  /* 0x0000000000007919 */ /* 0x000e6c0000002100 */
[----:B------:R-:W2:Y:S01]  /*0030*/  LDC R3, c[0x0][0x360] ;  /* 0x0000d800ff037b82 */ /* 0x000ea20000000800 */
[----:B------:R-:W-:Y:S01]  /*0040*/  HFMA2 R24, -RZ, RZ, 0, 0 ;  /* 0x00000000ff187431 */ /* 0x000fe200000001ff */
[----:B------:R-:W3:Y:S01]  /*0050*/  LDCU.64 UR8, c[0x0][0x358] ;  /* 0x00006b00ff0877ac */ /* 0x000ee20008000a00 */
[----:B0-----:R-:W-:-:S09]  /*0060*/  UISETP.GE.AND UP0, UPT, UR5, 0x1, UPT ;  /* 0x000000010500788c */ /* 0x001fd2000bf06270 */
[----:B---3--:R-:W-:Y:S05]  /*0070*/  BRA.U !UP0, `(.L_x_1) ;  /* 0x00000009085c7547 */ /* 0x008fea000b800000 */
[----:B------:R-:W-:Y:S01]  /*0080*/  UISETP.GE.U32.AND UP1, UPT, UR5, 0x10, UPT ;  /* 0x000000100500788c */ /* 0x000fe2000bf26070 */
[----:B------:R-:W-:Y:S01]  /*0090*/  MOV R24, RZ ;  /* 0x000000ff00187202 */ /* 0x000fe20000000f00 */
[----:B------:R-:W-:Y:S01]  /*00a0*/  ULOP3.LUT UR6, UR5, 0xf, URZ, 0xc0, !UPT ;  /* 0x0000000f05067892 */ /* 0x000fe2000f8ec0ff */
[----:B------:R-:W-:-:S03]  /*00b0*/  UMOV UR4, URZ ;  /* 0x000000ff00047c82 */ /* 0x000fc60008000000 */
[----:B------:R-:W-:-:S03]  /*00c0*/  UISETP.NE.AND UP0, UPT, UR6, URZ, UPT ;  /* 0x000000ff0600728c */ /* 0x000fc6000bf05270 */
[----:B------:R-:W-:Y:S08]  /*00d0*/  BRA.U !UP1, `(.L_x_2) ;  /* 0x0000000509387547 */ /* 0x000ff0000b800000 */
[----:B------:R-:W0:Y:S01]  /*00e0*/  LDC.64 R18, c[0x0][0x380] ;  /* 0x0000e000ff127b82 */ /* 0x000e220000000a00 */
[----:B------:R-:W-:Y:S01]  /*00f0*/  ULOP3.LUT UR4, UR5, 0x7ffffff0, URZ, 0xc0, !UPT ;  /* 0x7ffffff005047892 */ /* 0x000fe2000f8ec0ff */
[----:B-12---:R-:W-:Y:S01]  /*0100*/  IADD3 R4, PT, PT, R0, R3, RZ ;  /* 0x0000000300047210 */ /* 0x006fe20007ffe0ff */
[C-C-:B------:R-:W-:Y:S01]  /*0110*/  IMAD R6, R3.reuse, 0x3, R0.reuse ;  /* 0x0000000303067824 */ /* 0x140fe200078e0200 */
[CC--:B------:R-:W-:Y:S01]  /*0120*/  LEA R2, R3.reuse, R0.reuse, 0x1 ;  /* 0x0000000003027211 */ /* 0x0c0fe200078e08ff */
[C-C-:B------:R-:W-:Y:S01]  /*0130*/  IMAD R10, R3.reuse, 0x5, R0.reuse ;  /* 0x00000005030a7824 */ /* 0x140fe200078e0200 */
[CC--:B------:R-:W-:Y:S01]  /*0140*/  LEA R8, R3.reuse, R0.reuse, 0x2 ;  /* 0x0000000003087211 */ /* 0x0c0fe200078e10ff */
[C-C-:B------:R-:W-:Y:S01]  /*0150*/  IMAD R12, R3.reuse, 0x6, R0.reuse ;  /* 0x00000006030c7824 */ /* 0x140fe200078e0200 */
[C---:B------:R-:W-:Y:S01]  /*0160*/  LEA R16, R3.reuse, R0, 0x3 ;  /* 0x0000000003107211 */ /* 0x040fe200078e18ff */
[C-C-:B------:R-:W-:Y:S01]  /*0170*/  IMAD R14, R3.reuse, 0x7, R0.reuse ;  /* 0x00000007030e7824 */ /* 0x140fe200078e0200 */
[----:B------:R-:W-:Y:S01]  /*0180*/  MOV R24, RZ ;  /* 0x000000ff00187202 */ /* 0x000fe20000000f00 */
[C-C-:B------:R-:W-:Y:S01]  /*0190*/  IMAD R5, R3.reuse, 0x9, R0.reuse ;  /* 0x0000000903057824 */ /* 0x140fe200078e0200 */
[----:B------:R-:W-:Y:S01]  /*01a0*/  UIADD3 UR7, UPT, UPT, -UR4, URZ, URZ ;  /* 0x000000ff04077290 */ /* 0x000fe2000fffe1ff */
[----:B------:R-:W-:-:S02]  /*01b0*/  IMAD R7, R3, 0xa, R0 ;  /* 0x0000000a03077824 */ /* 0x000fc400078e0200 */
[C-C-:B------:R-:W-:Y:S02]  /*01c0*/  IMAD R9, R3.reuse, 0xb, R0.reuse ;  /* 0x0000000b03097824 */ /* 0x140fe400078e0200 */
[C-C-:B------:R-:W-:Y:S02]  /*01d0*/  IMAD R11, R3.reuse, 0xc, R0.reuse ;  /* 0x0000000c030b7824 */ /* 0x140fe400078e0200 */
[C-C-:B------:R-:W-:Y:S02]  /*01e0*/  IMAD R13, R3.reuse, 0xd, R0.reuse ;  /* 0x0000000d030d7824 */ /* 0x140fe400078e0200 */
[C-C-:B------:R-:W-:Y:S02]  /*01f0*/  IMAD R15, R3.reuse, 0xe, R0.reuse ;  /* 0x0000000e030f7824 */ /* 0x140fe400078e0200 */
[----:B------:R-:W-:Y:S02]  /*0200*/  IMAD R17, R3, 0xf, R0 ;  /* 0x0000000f03117824 */ /* 0x000fe400078e0200 */
[----:B0-----:R-:W-:-:S07]  /*0210*/  IMAD.WIDE.U32 R20, R0, 0x4, R18 ;  /* 0x0000000400147825 */ /* 0x001fce00078e0012 */
.L_x_3:
[--C-:B------:R-:W-:Y:S01]  /*0220*/  IMAD.WIDE.U32 R22, R4, 0x4, R18.reuse ;  /* 0x0000000404167825 */ /* 0x100fe200078e0012 */
[----:B------:R-:W2:Y:S03]  /*0230*/  LDG.E R25, desc[UR8][R20.64] ;  /* 0x0000000814197981 */ /* 0x000ea6000c1e1900 */
[--C-:B------:R-:W-:Y:S02]  /*0240*/  IMAD.WIDE.U32 R28, R2, 0x4, R18.reuse ;  /* 0x00000004021c7825 */ /* 0x100fe400078e0012 */
[----:B------:R-:W2:Y:S02]  /*0250*/  LDG.E R22, desc[UR8][R22.64] ;  /* 0x0000000816167981 */ /* 0x000ea4000c1e1900 */
[----:B------:R-:W-:Y:S02]  /*0260*/  IMAD.WIDE.U32 R26, R6, 0x4, R18 ;  /* 0x00000004061a7825 */ /* 0x000fe400078e0012 */
[----:B------:R-:W3:Y:S04]  /*0270*/  LDG.E R28, desc[UR8][R28.64] ;  /* 0x000000081c1c7981 */ /* 0x000ee8000c1e1900 */
[----:B------:R-:W3:Y:S01]  /*0280*/  LDG.E R26, desc[UR8][R26.64] ;  /* 0x000000081a1a7981 */ /* 0x000ee2000c1e1900 */
[----:B--2---:R-:W-:Y:S01]  /*0290*/  IADD3 R25, PT, PT, R22, R25, R24 ;  /* 0x0000001916197210 */ /* 0x004fe20007ffe018 */
[----:B------:R-:W-:-:S06]  /*02a0*/  IMAD.WIDE.U32 R22, R10, 0x4, R18 ;  /* 0x000000040a167825 */ /* 0x000fcc00078e0012 */
[----:B------:R-:W2:Y:S01]  /*02b0*/  LDG.E R22, desc[UR8][R22.64] ;  /* 0x0000000816167981 */ /* 0x000ea2000c1e1900 */
[----:B---3--:R-:W-:Y:S01]  /*02c0*/  IADD3 R26, PT, PT, R26, R28, R25 ;  /* 0x0000001c1a1a7210 */ /* 0x008fe20007ffe019 */
[----:B------:R-:W-:-:S06]  /*02d0*/  IMAD.WIDE.U32 R24, R8, 0x4, R18 ;  /* 0x0000000408187825 */ /* 0x000fcc00078e0012 */
[----:B------:R-:W2:Y:S02]  /*02e0*/  LDG.E R25, desc[UR8][R24.64] ;  /* 0x0000000818197981 */ /* 0x000ea4000c1e1900 */
[----:B--2---:R-:W-:Y:S01]  /*02f0*/  IADD3 R26, PT, PT, R22, R25, R26 ;  /* 0x00000019161a7210 */ /* 0x004fe20007ffe01a */
[----:B------:R-:W-:-:S04]  /*0300*/  IMAD.WIDE.U32 R24, R12, 0x4, R18 ;  /* 0x000000040c187825 */ /* 0x000fc800078e0012 */
[----:B------:R-:W-:Y:S02]  /*0310*/  IMAD.WIDE.U32 R22, R14, 0x4, R18 ;  /* 0x000000040e167825 */ /* 0x000fe400078e0012 */
[----:B------:R-:W2:Y:S04]  /*0320*/  LDG.E R25, desc[UR8][R24.64] ;  /* 0x0000000818197981 */ /* 0x000ea8000c1e1900 */
[----:B------:R-:W2:Y:S02]  /*0330*/  LDG.E R28, desc[UR8][R22.64] ;  /* 0x00000008161c7981 */ /* 0x000ea4000c1e1900 */
[----:B--2---:R-:W-:Y:S01]  /*0340*/  IADD3 R25, PT, PT, R28, R25, R26 ;  /* 0x000000191c197210 */ /* 0x004fe20007ffe01a */
[----:B------:R-:W-:-:S04]  /*0350*/  IMAD.WIDE.U32 R28, R16, 0x4, R18 ;  /* 0x00000004101c7825 */ /* 0x000fc800078e0012 */
[--C-:B------:R-:W-:Y:S02]  /*0360*/  IMAD.WIDE.U32 R26, R5, 0x4, R18.reuse ;  /* 0x00000004051a7825 */ /* 0x100fe400078e0012 */
[----:B------:R-:W2:Y:S04]  /*0370*/  LDG.E R28, desc[UR8][R28.64] ;  /* 0x000000081c1c7981 */ /* 0x000ea8000c1e1900 */
[----:B------:R-:W2:Y:S01]  /*0380*/  LDG.E R26, desc[UR8][R26.64] ;  /* 0x000000081a1a7981 */ /* 0x000ea2000c1e1900 */
[----:B------:R-:W-:-:S06]  /*0390*/  IMAD.WIDE.U32 R22, R9, 0x4, R18 ;  /* 0x0000000409167825 */ /* 0x000fcc00078e0012 */
[----:B------:R-:W3:Y:S01]  /*03a0*/  LDG.E R22, desc[UR8][R22.64] ;  /* 0x0000000816167981 */ /* 0x000ee2000c1e1900 */
[----:B--2---:R-:W-:Y:S01]  /*03b0*/  IADD3 R26, PT, PT, R26, R28, R25 ;  /* 0x0000001c1a1a7210 */ /* 0x004fe20007ffe019 */
[----:B------:R-:W-:-:S06]  /*03c0*/  IMAD.WIDE.U32 R24, R7, 0x4, R18 ;  /* 0x0000000407187825 */ /* 0x000fcc00078e0012 */
[----:B------:R-:W3:Y:S02]  /*03d0*/  LDG.E R25, desc[UR8][R24.64] ;  /* 0x0000000818197981 */ /* 0x000ee4000c1e1900 */
[----:B---3--:R-:W-:Y:S01]  /*03e0*/  IADD3 R26, PT, PT, R22, R25, R26 ;  /* 0x00000019161a7210 */ /* 0x008fe20007ffe01a */
[----:B------:R-:W-:-:S04]  /*03f0*/  IMAD.WIDE.U32 R22, R11, 0x4, R18 ;  /* 0x000000040b167825 */ /* 0x000fc800078e0012 */
[----:B------:R-:W-:Y:S02]  /*0400*/  IMAD.WIDE.U32 R24, R13, 0x4, R18 ;  /* 0x000000040d187825 */ /* 0x000fe400078e0012 */
[----:B------:R-:W2:Y:S04]  /*0410*/  LDG.E R23, desc[UR8][R22.64] ;  /* 0x0000000816177981 */ /* 0x000ea8000c1e1900 */
[----:B------:R-:W2:Y:S01]  /*0420*/  LDG.E R28, desc[UR8][R24.64] ;  /* 0x00000008181c7981 */ /* 0x000ea2000c1e1900 */
[----:B------:R-:W-:Y:S01]  /*0430*/  UIADD3 UR7, UPT, UPT, UR7, 0x10, URZ ;  /* 0x0000001007077890 */ /* 0x000fe2000fffe0ff */
[----:B--2---:R-:W-:Y:S01]  /*0440*/  IADD3 R23, PT, PT, R28, R23, R26 ;  /* 0x000000171c177210 */ /* 0x004fe20007ffe01a */
[----:B------:R-:W-:-:S04]  /*0450*/  IMAD.WIDE.U32 R26, R15, 0x4, R18 ;  /* 0x000000040f1a7825 */ /* 0x000fc800078e0012 */
[----:B------:R-:W-:Y:S02]  /*0460*/  IMAD.WIDE.U32 R28, R17, 0x4, R18 ;  /* 0x00000004111c7825 */ /* 0x000fe400078e0012 */
[----:B------:R-:W2:Y:S04]  /*0470*/  LDG.E R26, desc[UR8][R26.64] ;  /* 0x000000081a1a7981 */ /* 0x000ea8000c1e1900 */
[----:B------:R-:W2:Y:S01]  /*0480*/  LDG.E R28, desc[UR8][R28.64] ;  /* 0x000000081c1c7981 */ /* 0x000ea2000c1e1900 */
[----:B------:R-:W-:Y:S01]  /*0490*/  UISETP.NE.AND UP1, UPT, UR7, URZ, UPT ;  /* 0x000000ff0700728c */ /* 0x000fe2000bf25270 */
[C---:B------:R-:W-:Y:S01]  /*04a0*/  LEA R4, R3.reuse, R4, 0x4 ;  /* 0x0000000403047211 */ /* 0x040fe200078e20ff */
[C---:B------:R-:W-:Y:S01]  /*04b0*/  IMAD.WIDE.U32 R20, R3.reuse, 0x40, R20 ;  /* 0x0000004003147825 */ /* 0x040fe200078e0014 */
[----:B------:R-:W-:-:S02]  /*04c0*/  LEA R2, R3, R2, 0x4 ;  /* 0x0000000203027211 */ /* 0x000fc400078e20ff */
[C---:B------:R-:W-:Y:S02]  /*04d0*/  LEA R6, R3.reuse, R6, 0x4 ;  /* 0x0000000603067211 */ /* 0x040fe400078e20ff */
[C---:B------:R-:W-:Y:S02]  /*04e0*/  LEA R8, R3.reuse, R8, 0x4 ;  /* 0x0000000803087211 */ /* 0x040fe400078e20ff */
[C---:B------:R-:W-:Y:S02]  /*04f0*/  LEA R10, R3.reuse, R10, 0x4 ;  /* 0x0000000a030a7211 */ /* 0x040fe400078e20ff */
[C---:B------:R-:W-:Y:S02]  /*0500*/  LEA R12, R3.reuse, R12, 0x4 ;  /* 0x0000000c030c7211 */ /* 0x040fe400078e20ff */
[C---:B------:R-:W-:Y:S02]  /*0510*/  LEA R14, R3.reuse, R14, 0x4 ;  /* 0x0000000e030e7211 */ /* 0x040fe400078e20ff */
[----:B------:R-:W-:-:S02]  /*0520*/  LEA R16, R3, R16, 0x4 ;  /* 0x0000001003107211 */ /* 0x000fc400078e20ff */
[C---:B------:R-:W-:Y:S02]  /*0530*/  LEA R5, R3.reuse, R5, 0x4 ;  /* 0x0000000503057211 */ /* 0x040fe400078e20ff */
[C---:B------:R-:W-:Y:S02]  /*0540*/  LEA R7, R3.reuse, R7, 0x4 ;  /* 0x0000000703077211 */ /* 0x040fe400078e20ff */
[C---:B------:R-:W-:Y:S02]  /*0550*/  LEA R9, R3.reuse, R9, 0x4 ;  /* 0x0000000903097211 */ /* 0x040fe400078e20ff */
[C---:B------:R-:W-:Y:S02]  /*0560*/  LEA R11, R3.reuse, R11, 0x4 ;  /* 0x0000000b030b7211 */ /* 0x040fe400078e20ff */
[C---:B------:R-:W-:Y:S02]  /*0570*/  LEA R13, R3.reuse, R13, 0x4 ;  /* 0x0000000d030d7211 */ /* 0x040fe400078e20ff */
[----:B------:R-:W-:-:S02]  /*0580*/  LEA R15, R3, R15, 0x4 ;  /* 0x0000000f030f7211 */ /* 0x000fc400078e20ff */
[----:B------:R-:W-:Y:S02]  /*0590*/  LEA R17, R3, R17, 0x4 ;  /* 0x0000001103117211 */ /* 0x000fe400078e20ff */
[----:B--2---:R-:W-:Y:S01]  /*05a0*/  IADD3 R24, PT, PT, R28, R26, R23 ;  /* 0x0000001a1c187210 */ /* 0x004fe20007ffe017 */
[----:B------:R-:W-:Y:S06]  /*05b0*/  BRA.U UP1, `(.L_x_3) ;  /* 0xfffffffd01187547 */ /* 0x000fec000b83ffff */
.L_x_2:
[----:B------:R-:W-:Y:S05]  /*05c0*/  BRA.U !UP0, `(.L_x_1) ;  /* 0x0000000508087547 */ /* 0x000fea000b800000 */
[----:B------:R-:W-:Y:S02]  /*05d0*/  UISETP.GE.U32.AND UP0, UPT, UR6, 0x8, UPT ;  /* 0x000000080600788c */ /* 0x000fe4000bf06070 */
[----:B------:R-:W-:-:S04]  /*05e0*/  ULOP3.LUT UR7, UR5, 0x7, URZ, 0xc0, !UPT ;  /* 0x0000000705077892 */ /* 0x000fc8000f8ec0ff */
[----:B------:R-:W-:-:S03]  /*05f0*/  UISETP.NE.AND UP1, UPT, UR7, URZ, UPT ;  /* 0x000000ff0700728c */ /* 0x000fc6000bf25270 */
[----:B------:R-:W-:Y:S08]  /*0600*/  BRA.U !UP0, `(.L_x_4) ;  /* 0x0000000108787547 */ /* 0x000ff0000b800000 */
[----:B------:R-:W0:Y:S01]  /*0610*/  LDC.64 R4, c[0x0][0x380] ;  /* 0x0000e000ff047b82 */ /* 0x000e220000000a00 */
[----:B-12---:R-:W-:-:S05]  /*0620*/  IMAD R6, R3, UR4, R0 ;  /* 0x0000000403067c24 */ /* 0x006fca000f8e0200 */
[----:B------:R-:W-:-:S04]  /*0630*/  IADD3 R14, PT, PT, R6, R3, RZ ;  /* 0x00000003060e7210 */ /* 0x000fc80007ffe0ff */
[----:B------:R-:W-:-:S04]  /*0640*/  IADD3 R16, PT, PT, R14, R3, RZ ;  /* 0x000000030e107210 */ /* 0x000fc80007ffe0ff */
[----:B------:R-:W-:-:S04]  /*0650*/  IADD3 R10, PT, PT, R16, R3, RZ ;  /* 0x00000003100a7210 */ /* 0x000fc80007ffe0ff */
[----:B------:R-:W-:-:S04]  /*0660*/  IADD3 R12, PT, PT, R10, R3, RZ ;  /* 0x000000030a0c7210 */ /* 0x000fc80007ffe0ff */
[----:B------:R-:W-:Y:S01]  /*0670*/  IADD3 R8, PT, PT, R12, R3, RZ ;  /* 0x000000030c087210 */ /* 0x000fe20007ffe0ff */
[----:B0-----:R-:W-:-:S03]  /*0680*/  IMAD.WIDE.U32 R6, R6, 0x4, R4 ;  /* 0x0000000406067825 */ /* 0x001fc600078e0004 */
[-C--:B------:R-:W-:Y:S01]  /*0690*/  IADD3 R18, PT, PT, R8, R3.reuse, RZ ;  /* 0x0000000308127210 */ /* 0x080fe20007ffe0ff */
[--C-:B------:R-:W-:Y:S02]  /*06a0*/  IMAD.WIDE.U32 R14, R14, 0x4, R4.reuse ;  /* 0x000000040e0e7825 */ /* 0x100fe400078e0004 */
[----:B------:R-:W2:Y:S02]  /*06b0*/  LDG.E R7, desc[UR8][R6.64] ;  /* 0x0000000806077981 */ /* 0x000ea4000c1e1900 */
[--C-:B------:R-:W-:Y:S01]  /*06c0*/  IMAD.WIDE.U32 R16, R16, 0x4, R4.reuse ;  /* 0x0000000410107825 */ /* 0x100fe200078e0004 */
[----:B------:R-:W-:Y:S01]  /*06d0*/  IADD3 R21, PT, PT, R18, R3, RZ ;  /* 0x0000000312157210 */ /* 0x000fe20007ffe0ff */
[----:B------:R-:W2:Y:S02]  /*06e0*/  LDG.E R2, desc[UR8][R14.64] ;  /* 0x000000080e027981 */ /* 0x000ea4000c1e1900 */
[--C-:B------:R-:W-:Y:S02]  /*06f0*/  IMAD.WIDE.U32 R10, R10, 0x4, R4.reuse ;  /* 0x000000040a0a7825 */ /* 0x100fe400078e0004 */
[----:B------:R-:W3:Y:S02]  /*0700*/  LDG.E R17, desc[UR8][R16.64] ;  /* 0x0000000810117981 */ /* 0x000ee4000c1e1900 */
[----:B------:R-:W-:-:S02]  /*0710*/  IMAD.WIDE.U32 R12, R12, 0x4, R4 ;  /* 0x000000040c0c7825 */ /* 0x000fc400078e0004 */
[----:B------:R-:W3:Y:S02]  /*0720*/  LDG.E R10, desc[UR8][R10.64] ;  /* 0x000000080a0a7981 */ /* 0x000ee4000c1e1900 */
[--C-:B------:R-:W-:Y:S02]  /*0730*/  IMAD.WIDE.U32 R8, R8, 0x4, R4.reuse ;  /* 0x0000000408087825 */ /* 0x100fe400078e0004 */
[----:B------:R-:W4:Y:S02]  /*0740*/  LDG.E R13, desc[UR8][R12.64] ;  /* 0x000000080c0d7981 */ /* 0x000f24000c1e1900 */
[--C-:B------:R-:W-:Y:S02]  /*0750*/  IMAD.WIDE.U32 R18, R18, 0x4, R4.reuse ;  /* 0x0000000412127825 */ /* 0x100fe400078e0004 */
[----:B------:R-:W4:Y:S02]  /*0760*/  LDG.E R8, desc[UR8][R8.64] ;  /* 0x0000000808087981 */ /* 0x000f24000c1e1900 */
[----:B------:R-:W-:-:S02]  /*0770*/  IMAD.WIDE.U32 R4, R21, 0x4, R4 ;  /* 0x0000000415047825 */ /* 0x000fc400078e0004 */
[----:B------:R-:W5:Y:S04]  /*0780*/  LDG.E R19, desc[UR8][R18.64] ;  /* 0x0000000812137981 */ /* 0x000f68000c1e1900 */
[----:B------:R-:W5:Y:S01]  /*0790*/  LDG.E R4, desc[UR8][R4.64] ;  /* 0x0000000804047981 */ /* 0x000f62000c1e1900 */
[----:B------:R-:W-:Y:S01]  /*07a0*/  UIADD3 UR4, UPT, UPT, UR4, 0x8, URZ ;  /* 0x0000000804047890 */ /* 0x000fe2000fffe0ff */
[----:B--2---:R-:W-:-:S04]  /*07b0*/  IADD3 R2, PT, PT, R2, R7, R24 ;  /* 0x0000000702027210 */ /* 0x004fc80007ffe018 */
[----:B---3--:R-:W-:-:S04]  /*07c0*/  IADD3 R2, PT, PT, R10, R17, R2 ;  /* 0x000000110a027210 */ /* 0x008fc80007ffe002 */
[----:B----4-:R-:W-:-:S04]  /*07d0*/  IADD3 R2, PT, PT, R8, R13, R2 ;  /* 0x0000000d08027210 */ /* 0x010fc80007ffe002 */
[----:B-----5:R-:W-:-:S07]  /*07e0*/  IADD3 R24, PT, PT, R4, R19, R2 ;  /* 0x0000001304187210 */ /* 0x020fce0007ffe002 */
.L_x_4:
        /* <DEDUP_REMOVED lines=9> */
[----:B------:R-:W-:Y:S01]  /*0880*/  IADD3 R13, PT, PT, R10, R3, RZ ;  /* 0x000000030a0d7210 */ /* 0x000fe20007ffe0ff */
[----:B0-----:R-:W-:-:S04]  /*0890*/  IMAD.WIDE.U32 R6, R6, 0x4, R4 ;  /* 0x0000000406067825 */ /* 0x001fc800078e0004 */
[--C-:B------:R-:W-:Y:S02]  /*08a0*/  IMAD.WIDE.U32 R8, R8, 0x4, R4.reuse ;  /* 0x0000000408087825 */ /* 0x100fe400078e0004 */
[----:B------:R-:W2:Y:S02]  /*08b0*/  LDG.E R7, desc[UR8][R6.64] ;  /* 0x0000000806077981 */ /* 0x000ea4000c1e1900 */
[--C-:B------:R-:W-:Y:S02]  /*08c0*/  IMAD.WIDE.U32 R10, R10, 0x4, R4.reuse ;  /* 0x000000040a0a7825 */ /* 0x100fe400078e0004 */
[----:B------:R-:W2:Y:S02]  /*08d0*/  LDG.E R8, desc[UR8][R8.64] ;  /* 0x0000000808087981 */ /* 0x000ea4000c1e1900 */
[----:B------:R-:W-:Y:S02]  /*08e0*/  IMAD.WIDE.U32 R4, R13, 0x4, R4 ;  /* 0x000000040d047825 */ /* 0x000fe400078e0004 */
[----:B------:R-:W3:Y:S04]  /*08f0*/  LDG.E R11, desc[UR8][R10.64] ;  /* 0x000000080a0b7981 */ /* 0x000ee8000c1e1900 */
[----:B------:R-:W3:Y:S01]  /*0900*/  LDG.E R4, desc[UR8][R4.64] ;  /* 0x0000000804047981 */ /* 0x000ee2000c1e1900 */
[----:B------:R-:W-:Y:S01]  /*0910*/  UIADD3 UR4, UPT, UPT, UR4, 0x4, URZ ;  /* 0x0000000404047890 */ /* 0x000fe2000fffe0ff */
[----:B--2---:R-:W-:-:S04]  /*0920*/  IADD3 R24, PT, PT, R8, R7, R24 ;  /* 0x0000000708187210 */ /* 0x004fc80007ffe018 */
[----:B---3--:R-:W-:-:S07]  /*0930*/  IADD3 R24, PT, PT, R4, R11, R24 ;  /* 0x0000000b04187210 */ /* 0x008fce0007ffe018 */
.L_x_5:
[----:B------:R-:W-:Y:S05]  /*0940*/  BRA.U !UP1, `(.L_x_1) ;  /* 0x0000000109287547 */ /* 0x000fea000b800000 */
[----:B------:R-:W0:Y:S01]  /*0950*/  LDC.64 R4, c[0x0][0x380] ;  /* 0x0000e000ff047b82 */ /* 0x000e220000000a00 */
[----:B-12---:R-:W-:Y:S01]  /*0960*/  IMAD R7, R3, UR4, R0 ;  /* 0x0000000403077c24 */ /* 0x006fe2000f8e0200 */
[----:B------:R-:W-:-:S03]  /*0970*/  UIADD3 UR5, UPT, UPT, -UR5, URZ, URZ ;  /* 0x000000ff05057290 */ /* 0x000fc6000fffe1ff */
[----:B0-----:R-:W-:-:S09]  /*0980*/  IMAD.WIDE.U32 R4, R7, 0x4, R4 ;  /* 0x0000000407047825 */ /* 0x001fd200078e0004 */
.L_x_6:
[----:B------:R0:W2:Y:S01]  /*0990*/  LDG.E R7, desc[UR8][R4.64] ;  /* 0x0000000804077981 */ /* 0x0000a2000c1e1900 */
[----:B------:R-:W-:-:S04]  /*09a0*/  UIADD3 UR5, UPT, UPT, UR5, 0x1, URZ ;  /* 0x0000000105057890 */ /* 0x000fc8000fffe0ff */
[----:B------:R-:W-:Y:S01]  /*09b0*/  UISETP.NE.AND UP0, UPT, UR5, URZ, UPT ;  /* 0x000000ff0500728c */ /* 0x000fe2000bf05270 */
[----:B0-----:R-:W-:Y:S01]  /*09c0*/  IMAD.WIDE.U32 R4, R3, 0x4, R4 ;  /* 0x0000000403047825 */ /* 0x001fe200078e0004 */
[----:B--2---:R-:W-:-:S07]  /*09d0*/  IADD3 R24, PT, PT, R7, R24, RZ ;  /* 0x0000001807187210 */ /* 0x004fce0007ffe0ff */
[----:B------:R-:W-:Y:S05]  /*09e0*/  BRA.U UP0, `(.L_x_6) ;  /* 0xfffffffd00e87547 */ /* 0x000fea000b83ffff */
.L_x_1:
[----:B--2---:R-:W1:Y:S02]  /*09f0*/  LDC.64 R2, c[0x0][0x390] ;  /* 0x0000e400ff027b82 */ /* 0x004e640000000a00 */
[----:B-1----:R-:W-:-:S05]  /*0a00*/  IMAD.WIDE.U32 R2, R0, 0x4, R2 ;  /* 0x0000000400027825 */ /* 0x002fca00078e0002 */
[----:B------:R-:W-:Y:S01]  /*0a10*/  STG.E desc[UR8][R2.64], R24 ;  /* 0x0000001802007986 */ /* 0x000fe2000c101908 */
[----:B------:R-:W-:Y:S05]  /*0a20*/  EXIT ;  /* 0x000000000000794d */ /* 0x000fea0003800000 */
.L_x_7:
        /* <DEDUP_REMOVED lines=13> */
.L_x_16:


//--------------------- .text._Z6rowsumPiiS_      --------------------------
	.section	.text._Z6rowsumPiiS_,"ax",@progbits
	.align	128
        .global         _Z6rowsumPiiS_
        .type           _Z6rowsumPiiS_,@function
        .size           _Z6rowsumPiiS_,(.L_x_17 - _Z6rowsumPiiS_)
        .other          _Z6rowsumPiiS_,@"STO_CUDA_ENTRY STV_DEFAULT"
_Z6rowsumPiiS_:
.text._Z6rowsumPiiS_:
[----:B------:R-:W-:Y:S01]  /*0000*/  LDC R1, c[0x0][0x37c] ;  /* 0x0000df00ff017b82 */ /* 0x000fe20000000800 */
[----:B------:R-:W0:Y:S01]  /*0010*/  LDCU UR5, c[0x0][0x388] ;  /* 0x00007100ff0577ac */ /* 0x000e220008000800 */
[----:B------:R-:W1:Y:S01]  /*0020*/  S2R R0, SR_TID.X ;  /* 0x0000000000007919 */ /* 0x000e620000002100 */
[----:B------:R-:W-:Y:S01]  /*0030*/  IMAD.MOV.U32 R2, RZ, RZ, RZ ;  /* 0x000000ffff027224 */ /* 0x000fe200078e00ff */
[----:B------:R-:W2:Y:S01]  /*0040*/  LDCU.64 UR8, c[0x0][0x358] ;  /* 0x00006b00ff0877ac */ /* 0x000ea20008000a00 */
[----:B0-----:R-:W-:-:S09]  /*0050*/  UISETP.GE.AND UP0, UPT, UR5, 0x1, UPT ;  /* 0x000000010500788c */ /* 0x001fd2000bf06270 */
[----:B--2---:R-:W-:Y:S05]  /*0060*/  BRA.U !UP0, `(.L_x_8) ;  /* 0x0000000508987547 */ /* 0x004fea000b800000 */
[----:B------:R-:W-:Y:S02]  /*0070*/  UISETP.GE.U32.AND UP1, UPT, UR5, 0x10, UPT ;  /* 0x000000100500788c */ /* 0x000fe4000bf26070 */
[----:B-1----:R-:W-:Y:S01]  /*0080*/  IMAD R3, R0, UR5, RZ ;  /* 0x0000000500037c24 */ /* 0x002fe2000f8e02ff */
[----:B------:R-:W-:Y:S01]  /*0090*/  ULOP3.LUT UR6, UR5, 0xf, URZ, 0xc0, !UPT ;  /* 0x0000000f05067892 */ /* 0x000fe2000f8ec0ff */
[----:B------:R-:W-:Y:S01]  /*00a0*/  IMAD.MOV.U32 R2, RZ, RZ, RZ ;  /* 0x000000ffff027224 */ /* 0x000fe200078e00ff */
[----:B------:R-:W-:Y:S02]  /*00b0*/  UMOV UR4, URZ ;  /* 0x000000ff00047c82 */ /* 0x000fe40008000000 */
[----:B------:R-:W-:Y:S02]  /*00c0*/  UISETP.NE.AND UP0, UPT, UR6, URZ, UPT ;  /* 0x000000ff0600728c */ /* 0x000fe4000bf05270 */
[----:B------:R-:W-:Y:S09]  /*00d0*/  BRA.U !UP1, `(.L_x_9) ;  /* 0x0000000109947547 */ /* 0x000ff2000b800000 */
[----:B------:R-:W0:Y:S01]  /*00e0*/  LDC.64 R4, c[0x0][0x380] ;  /* 0x0000e000ff047b82 */ /* 0x000e220000000a00 */
[----:B------:R-:W-:Y:S01]  /*00f0*/  ULOP3.LUT UR4, UR5, 0x7ffffff0, URZ, 0xc0, !UPT ;  /* 0x7ffffff005047892 */ /* 0x000fe2000f8ec0ff */
[----:B------:R-:W-:-:S03]  /*0100*/  IMAD.MOV.U32 R2, RZ, RZ, RZ ;  /* 0x000000ffff027224 */ /* 0x000fc600078e00ff */
[----:B------:R-:W-:Y:S01]  /*0110*/  UIADD3 UR7, UPT, UPT, -UR4, URZ, URZ ;  /* 0x000000ff04077290 */ /* 0x000fe2000fffe1ff */
[----:B0-----:R-:W-:-:S03]  /*0120*/  IMAD.WIDE.U32 R4, R3, 0x4, R4 ;  /* 0x0000000403047825 */ /* 0x001fc600078e0004 */
[----:B------:R-:W-:-:S05]  /*0130*/  IADD3 R9, P0, PT, R4, 0x20, RZ ;  /* 0x0000002004097810 */ /* 0x000fca0007f1e0ff */
[----:B------:R-:W-:-:S08]  /*0140*/  IMAD.X R5, RZ, RZ, R5, P0 ;  /* 0x000000ffff057224 */ /* 0x000fd000000e0605 */
.L_x_10:
[----:B------:R-:W-:-:S05]  /*0150*/  IMAD.MOV.U32 R4, RZ, RZ, R9 ;  /* 0x000000ffff047224 */ /* 0x000fca00078e0009 */
[----:B------:R-:W2:Y:S04]  /*0160*/  LDG.E R9, desc[UR8][R4.64+-0x20] ;  /* 0xffffe00804097981 */ /* 0x000ea8000c1e1900 */
[----:B------:R-:W2:Y:S04]  /*0170*/  LDG.E R8, desc[UR8][R4.64+-0x1c] ;  /* 0xffffe40804087981 */ /* 0x000ea8000c1e1900 */
[----:B------:R-:W3:Y:S04]  /*0180*/  LDG.E R11, desc[UR8][R4.64+-0x18] ;  /* 0xffffe808040b7981 */ /* 0x000ee8000c1e1900 */
[----:B------:R-:W3:Y:S04]  /*0190*/  LDG.E R10, desc[UR8][R4.64+-0x14] ;  /* 0xffffec08040a7981 */ /* 0x000ee8000c1e1900 */
[----:B------:R-:W4:Y:S04]  /*01a0*/  LDG.E R13, desc[UR8][R4.64+-0x10] ;  /* 0xfffff008040d7981 */ /* 0x000f28000c1e1900 */
[----:B------:R-:W4:Y:S04]  /*01b0*/  LDG.E R12, desc[UR8][R4.64+-0xc] ;  /* 0xfffff408040c7981 */ /* 0x000f28000c1e1900 */
[----:B------:R-:W5:Y:S04]  /*01c0*/  LDG.E R15, desc[UR8][R4.64+-0x8] ;  /* 0xfffff808040f7981 */ /* 0x000f68000c1e1900 */
        /* <DEDUP_REMOVED lines=8> */
[----:B------:R0:W5:Y:S01]  /*0250*/  LDG.E R7, desc[UR8][R4.64+0x1c] ;  /* 0x00001c0804077981 */ /* 0x000162000c1e1900 */
[----:B------:R-:W-:-:S04]  /*0260*/  UIADD3 UR7, UPT, UPT, UR7, 0x10, URZ ;  /* 0x0000001007077890 */ /* 0x000fc8000fffe0ff */
[----:B------:R-:W-:Y:S01]  /*0270*/  UISETP.NE.AND UP1, UPT, UR7, URZ, UPT ;  /* 0x000000ff0700728c */ /* 0x000fe2000bf25270 */
[----:B--2---:R-:W-:Y:S02]  /*0280*/  IADD3 R8, PT, PT, R8, R9, R2 ;  /* 0x0000000908087210 */ /* 0x004fe40007ffe002 */
[----:B------:R-:W-:-:S05]  /*0290*/  IADD3 R9, P0, PT, R4, 0x40, RZ ;  /* 0x0000004004097810 */ /* 0x000fca0007f1e0ff */
[----:B0-----:R-:W-:Y:S01]  /*02a0*/  IMAD.X R5, RZ, RZ, R5, P0 ;  /* 0x000000ffff057224 */ /* 0x001fe200000e0605 */
[----:B---3--:R-:W-:-:S04]  /*02b0*/  IADD3 R8, PT, PT, R10, R11, R8 ;  /* 0x0000000b0a087210 */ /* 0x008fc80007ffe008 */
[----:B----4-:R-:W-:-:S04]  /*02c0*/  IADD3 R8, PT, PT, R12, R13, R8 ;  /* 0x0000000d0c087210 */ /* 0x010fc80007ffe008 */
[----:B-----5:R-:W-:-:S04]  /*02d0*/  IADD3 R8, PT, PT, R14, R15, R8 ;  /* 0x0000000f0e087210 */ /* 0x020fc80007ffe008 */
[----:B------:R-:W-:-:S04]  /*02e0*/  IADD3 R8, PT, PT, R16, R17, R8 ;  /* 0x0000001110087210 */ /* 0x000fc80007ffe008 */
[----:B------:R-:W-:-:S04]  /*02f0*/  IADD3 R8, PT, PT, R18, R19, R8 ;  /* 0x0000001312087210 */ /* 0x000fc80007ffe008 */
[----:B------:R-:W-:-:S04]  /*0300*/  IADD3 R8, PT, PT, R20, R21, R8 ;  /* 0x0000001514087210 */ /* 0x000fc80007ffe008 */
[----:B------:R-:W-:Y:S01]  /*0310*/  IADD3 R2, PT, PT, R7, R6, R8 ;  /* 0x0000000607027210 */ /* 0x000fe20007ffe008 */
[----:B------:R-:W-:Y:S06]  /*0320*/  BRA.U UP1, `(.L_x_10) ;  /* 0xfffffffd01887547 */ /* 0x000fec000b83ffff */
.L_x_9:
[----:B------:R-:W-:Y:S05]  /*0330*/  BRA.U !UP0, `(.L_x_8) ;  /* 0x0000000108e47547 */ /* 0x000fea000b800000 */
[----:B------:R-:W-:Y:S02]  /*0340*/  UISETP.GE.U32.AND UP0, UPT, UR6, 0x8, UPT ;  /* 0x000000080600788c */ /* 0x000fe4000bf06070 */
[----:B------:R-:W-:-:S04]  /*0350*/  ULOP3.LUT UR7, UR5, 0x7, URZ, 0xc0, !UPT ;  /* 0x0000000705077892 */ /* 0x000fc8000f8ec0ff */
[----:B------:R-:W-:-:S03]  /*0360*/  UISETP.NE.AND UP1, UPT, UR7, URZ, UPT ;  /* 0x000000ff0700728c */ /* 0x000fc6000bf25270 */
[----:B------:R-:W-:Y:S08]  /*0370*/  BRA.U !UP0, `(.L_x_11) ;  /* 0x0000000108547547 */ /* 0x000ff0000b800000 */
[----:B------:R-:W0:Y:S01]  /*0380*/  LDC.64 R6, c[0x0][0x380] ;  /* 0x0000e000ff067b82 */ /* 0x000e220000000a00 */
[----:B------:R-:W1:Y:S01]  /*0390*/  LDCU.64 UR10, c[0x0][0x380] ;  /* 0x00007000ff0a77ac */ /* 0x000e620008000a00 */
[C---:B------:R-:W-:Y:S01]  /*03a0*/  IADD3 R8, P0, PT, R3.reuse, UR4, RZ ;  /* 0x0000000403087c10 */ /* 0x040fe2000ff1e0ff */
[----:B------:R-:W-:-:S04]  /*03b0*/  VIADD R5, R3, UR4 ;  /* 0x0000000403057c36 */ /* 0x000fc80008000000 */
[----:B------:R-:W-:Y:S01]  /*03c0*/  IMAD.X R9, RZ, RZ, RZ, P0 ;  /* 0x000000ffff097224 */ /* 0x000fe200000e06ff */
[----:B-1----:R-:W-:Y:S01]  /*03d0*/  LEA R4, P0, R8, UR10, 0x2 ;  /* 0x0000000a08047c11 */ /* 0x002fe2000f8010ff */
[----:B0-----:R-:W-:-:S03]  /*03e0*/  IMAD.WIDE.U32 R6, R5, 0x4, R6 ;  /* 0x0000000405067825 */ /* 0x001fc600078e0006 */
[----:B------:R-:W-:-:S03]  /*03f0*/  LEA.HI.X R5, R8, UR11, R9, 0x2, P0 ;  /* 0x0000000b08057c11 */ /* 0x000fc600080f1409 */
[----:B------:R-:W2:Y:S04]  /*0400*/  LDG.E R7, desc[UR8][R6.64] ;  /* 0x0000000806077981 */ /* 0x000ea8000c1e1900 */
[----:B------:R-:W2:Y:S04]  /*0410*/  LDG.E R8, desc[UR8][R4.64+0x4] ;  /* 0x0000040804087981 */ /* 0x000ea8000c1e1900 */
[----:B------:R-:W3:Y:S04]  /*0420*/  LDG.E R9, desc[UR8][R4.64+0x8] ;  /* 0x0000080804097981 */ /* 0x000ee8000c1e1900 */
[----:B------:R-:W3:Y:S04]  /*0430*/  LDG.E R10, desc[UR8][R4.64+0xc] ;  /* 0x00000c08040a7981 */ /* 0x000ee8000c1e1900 */
[----:B------:R-:W4:Y:S04]  /*0440*/  LDG.E R11, desc[UR8][R4.64+0x10] ;  /* 0x00001008040b7981 */ /* 0x000f28000c1e1900 */
[----:B------:R-:W4:Y:S04]  /*0450*/  LDG.E R12, desc[UR8][R4.64+0x14] ;  /* 0x00001408040c7981 */ /* 0x000f28000c1e1900 */
[----:B------:R-:W5:Y:S04]  /*0460*/  LDG.E R13, desc[UR8][R4.64+0x18] ;  /* 0x00001808040d7981 */ /* 0x000f68000c1e1900 */
[----:B------:R-:W5:Y:S01]  /*0470*/  LDG.E R14, desc[UR8][R4.64+0x1c] ;  /* 0x00001c08040e7981 */ /* 0x000f62000c1e1900 */
[----:B------:R-:W-:Y:S01]  /*0480*/  UIADD3 UR4, UPT, UPT, UR4, 0x8, URZ ;  /* 0x0000000804047890 */ /* 0x000fe2000fffe0ff */
[----:B--2---:R-:W-:-:S04]  /*0490*/  IADD3 R8, PT, PT, R8, R7, R2 ;  /* 0x0000000708087210 */ /* 0x004fc80007ffe002 */
[----:B---3--:R-:W-:-:S04]  /*04a0*/  IADD3 R8, PT, PT, R10, R9, R8 ;  /* 0x000000090a087210 */ /* 0x008fc80007ffe008 */
[----:B----4-:R-:W-:-:S04]  /*04b0*/  IADD3 R8, PT, PT, R12, R11, R8 ;  /* 0x0000000b0c087210 */ /* 0x010fc80007ffe008 */
[----:B-----5:R-:W-:-:S07]  /*04c0*/  IADD3 R2, PT, PT, R14, R13, R8 ;  /* 0x0000000d0e027210 */ /* 0x020fce0007ffe008 */
.L_x_11:
        /* <DEDUP_REMOVED lines=16> */
[----:B------:R-:W3:Y:S01]  /*05d0*/  LDG.E R10, desc[UR8][R6.64+0xc] ;  /* 0x00000c08060a7981 */ /* 0x000ee2000c1e1900 */
[----:B------:R-:W-:Y:S01]  /*05e0*/  UIADD3 UR4, UPT, UPT, UR4, 0x4, URZ ;  /* 0x0000000404047890 */ /* 0x000fe2000fffe0ff */
[----:B--2---:R-:W-:-:S04]  /*05f0*/  IADD3 R2, PT, PT, R8, R5, R2 ;  /* 0x0000000508027210 */ /* 0x004fc80007ffe002 */
[----:B---3--:R-:W-:-:S07]  /*0600*/  IADD3 R2, PT, PT, R10, R9, R2 ;  /* 0x000000090a027210 */ /* 0x008fce0007ffe002 */
.L_x_12:
[----:B------:R-:W-:Y:S05]  /*0610*/  BRA.U !UP1, `(.L_x_8) ;  /* 0x00000001092c7547 */ /* 0x000fea000b800000 */
[----:B------:R-:W0:Y:S01]  /*0620*/  LDC.64 R4, c[0x0][0x380] ;  /* 0x0000e000ff047b82 */ /* 0x000e220000000a00 */
[----:B------:R-:W-:Y:S01]  /*0630*/  VIADD R3, R3, UR4 ;  /* 0x0000000403037c36 */ /* 0x000fe20008000000 */
[----:B------:R-:W-:-:S03]  /*0640*/  UIADD3 UR5, UPT, UPT, -UR5, URZ, URZ ;  /* 0x000000ff05057290 */ /* 0x000fc6000fffe1ff */
[----:B0-----:R-:W-:-:S09]  /*0650*/  IMAD.WIDE.U32 R4, R3, 0x4, R4 ;  /* 0x0000000403047825 */ /* 0x001fd200078e0004 */
.L_x_13:
[----:B------:R0:W2:Y:S01]  /*0660*/  LDG.E R3, desc[UR8][R4.64] ;  /* 0x0000000804037981 */ /* 0x0000a2000c1e1900 */
[----:B------:R-:W-:-:S04]  /*0670*/  UIADD3 UR5, UPT, UPT, UR5, 0x1, URZ ;  /* 0x0000000105057890 */ /* 0x000fc8000fffe0ff */
[----:B------:R-:W-:Y:S01]  /*0680*/  UISETP.NE.AND UP0, UPT, UR5, URZ, UPT ;  /* 0x000000ff0500728c */ /* 0x000fe2000bf05270 */
[----:B0-----:R-:W-:-:S05]  /*0690*/  IADD3 R4, P0, PT, R4, 0x4, RZ ;  /* 0x0000000404047810 */ /* 0x001fca0007f1e0ff */
[----:B------:R-:W-:Y:S02]  /*06a0*/  IMAD.X R5, RZ, RZ, R5, P0 ;  /* 0x000000ffff057224 */ /* 0x000fe400000e0605 */
[----:B--2---:R-:W-:Y:S01]  /*06b0*/  IMAD.IADD R2, R3, 0x1, R2 ;  /* 0x0000000103027824 */ /* 0x004fe200078e0202 */
[----:B------:R-:W-:Y:S06]  /*06c0*/  BRA.U UP0, `(.L_x_13) ;  /* 0xfffffffd00e47547 */ /* 0x000fec000b83ffff */
.L_x_8:
[----:B------:R-:W1:Y:S02]  /*06d0*/  LDC.64 R4, c[0x0][0x390] ;  /* 0x0000e400ff047b82 */ /* 0x000e640000000a00 */
[----:B-1----:R-:W-:-:S05]  /*06e0*/  IMAD.WIDE.U32 R4, R0, 0x4, R4 ;  /* 0x0000000400047825 */ /* 0x002fca00078e0004 */
[----:B------:R-:W-:Y:S01]  /*06f0*/  STG.E desc[UR8][R4.64], R2 ;  /* 0x0000000204007986 */ /* 0x000fe2000c101908 */
[----:B------:R-:W-:Y:S05]  /*0700*/  EXIT ;  /* 0x000000000000794d */ /* 0x000fea0003800000 */
.L_x_14:
        /* <DEDUP_REMOVED lines=15> */
.L_x_17:


//--------------------- .nv.shared.reserved.0     --------------------------
	.section	.nv.shared.reserved.0,"aw",@nobits
	.weak		__nv_reservedSMEM_offset_0_alias
	.size		__nv_reservedSMEM_offset_0_alias, 0, 64
	.other		__nv_reservedSMEM_offset_0_alias,@"STO_CUDA_RESERVED_SHARED STV_DEFAULT"
__nv_reservedSMEM_offset_0_alias:
	.zero		0
	.zero		64


//--------------------- .nv.constant0._Z10replacematPiS_S_ --------------------------
	.section	.nv.constant0._Z10replacematPiS_S_,"a",@progbits
	.sectionflags	@""
	.align	4
.nv.constant0._Z10replacematPiS_S_:
	.zero		920


//--------------------- .nv.constant0._Z6colsumPiiS_ --------------------------
	.section	.nv.constant0._Z6colsumPiiS_,"a",@progbits
	.sectionflags	@""
	.align	4
.nv.constant0._Z6colsumPiiS_:
	.zero		920


//--------------------- .nv.constant0._Z6rowsumPiiS_ --------------------------
	.section	.nv.constant0._Z6rowsumPiiS_,"a",@progbits
	.sectionflags	@""
	.align	4
.nv.constant0._Z6rowsumPiiS_:
	.zero		920


//--------------------- SYMBOLS --------------------------

	.type		.nv.reservedSmem.offset0,@object
	.size		.nv.reservedSmem.offset0,0x4
